	.headerflags	@"EF_CUDA_TEXMODE_UNIFIED EF_CUDA_64BIT_ADDRESS EF_CUDA_ACCELERATORS EF_CUDA_SM90 EF_CUDA_VIRTUAL_SM(EF_CUDA_SM90)"
	.elftype	@"ET_EXEC"


//--------------------- .nv.info                  --------------------------
	.section	.nv.info,"",@"SHT_CUDA_INFO"
	.align	4


	//----- nvinfo : EIATTR_REGCOUNT
	.align		4
        /*0000*/ 	.byte	0x04, 0x2f
        /*0002*/ 	.short	(.L_1 - .L_0)
	.align		4
.L_0:
        /*0004*/ 	.word	index@(triton_poi_fused_div_21)
        /*0008*/ 	.word	0x0000000e


	//----- nvinfo : EIATTR_MIN_STACK_SIZE
	.align		4
.L_1:
        /*000c*/ 	.byte	0x04, 0x12
        /*000e*/ 	.short	(.L_3 - .L_2)
	.align		4
.L_2:
        /*0010*/ 	.word	index@(triton_poi_fused_div_21)
        /*0014*/ 	.word	0x00000000


	//----- nvinfo : EIATTR_FRAME_SIZE
	.align		4
.L_3:
        /*0018*/ 	.byte	0x04, 0x11
        /*001a*/ 	.short	(.L_5 - .L_4)
	.align		4
.L_4:
        /*001c*/ 	.word	index@(triton_poi_fused_div_21)
        /*0020*/ 	.word	0x00000000


	//----- nvinfo : EIATTR_MIN_STACK_SIZE
	.align		4
.L_5:
        /*0024*/ 	.byte	0x04, 0x12
        /*0026*/ 	.short	(.L_7 - .L_6)
	.align		4
.L_6:
        /*0028*/ 	.word	index@(triton_poi_fused_div_21)
        /*002c*/ 	.word	0x00000000
.L_7:


//--------------------- .nv.info.triton_poi_fused_div_21 --------------------------
	.section	.nv.info.triton_poi_fused_div_21,"",@"SHT_CUDA_INFO"
	.sectionflags	@""
	.align	4


	//----- nvinfo : EIATTR_CUDA_API_VERSION
	.align		4
        /*0000*/ 	.byte	0x04, 0x37
        /*0002*/ 	.short	(.L_9 - .L_8)
.L_8:
        /*0004*/ 	.word	0x0000007c


	//----- nvinfo : EIATTR_KPARAM_INFO
	.align		4
.L_9:
        /*0008*/ 	.byte	0x04, 0x17
        /*000a*/ 	.short	(.L_11 - .L_10)
.L_10:
        /*000c*/ 	.word	0x00000000
        /*0010*/ 	.short	0x0003
        /*0012*/ 	.short	0x0018
        /*0014*/ 	.byte	0x00, 0xf0, 0x11, 0x00


	//----- nvinfo : EIATTR_KPARAM_INFO
	.align		4
.L_11:
        /*0018*/ 	.byte	0x04, 0x17
        /*001a*/ 	.short	(.L_13 - .L_12)
.L_12:
        /*001c*/ 	.word	0x00000000
        /*0020*/ 	.short	0x0002
        /*0022*/ 	.short	0x0010
        /*0024*/ 	.byte	0x00, 0xf4, 0x21, 0x00


	//----- nvinfo : EIATTR_KPARAM_INFO
	.align		4
.L_13:
        /*0028*/ 	.byte	0x04, 0x17
        /*002a*/ 	.short	(.L_15 - .L_14)
.L_14:
        /*002c*/ 	.word	0x00000000
        /*0030*/ 	.short	0x0001
        /*0032*/ 	.short	0x0008
        /*0034*/ 	.byte	0x00, 0xf4, 0x21, 0x00


	//----- nvinfo : EIATTR_KPARAM_INFO
	.align		4
.L_15:
        /*0038*/ 	.byte	0x04, 0x17
        /*003a*/ 	.short	(.L_17 - .L_16)
.L_16:
        /*003c*/ 	.word	0x00000000
        /*0040*/ 	.short	0x0000
        /*0042*/ 	.short	0x0000
        /*0044*/ 	.byte	0x00, 0xf4, 0x21, 0x00


	//----- nvinfo : EIATTR_SPARSE_MMA_MASK
	.align		4
.L_17:
        /*0048*/ 	.byte	0x03, 0x50
        /*004a*/ 	.short	0x0000


	//----- nvinfo : EIATTR_MAXREG_COUNT
	.align		4
        /*004c*/ 	.byte	0x03, 0x1b
        /*004e*/ 	.short	0x00ff


	//----- nvinfo : EIATTR_EXIT_INSTR_OFFSETS
	.align		4
        /*0050*/ 	.byte	0x04, 0x1c
        /*0052*/ 	.short	(.L_19 - .L_18)


	//   ....[0]....
.L_18:
        /*0054*/ 	.word	0x000001a0


	//----- nvinfo : EIATTR_REQNTID
	.align		4
.L_19:
        /*0058*/ 	.byte	0x04, 0x10
        /*005a*/ 	.short	(.L_21 - .L_20)
.L_20:
        /*005c*/ 	.word	0x00000100
        /*0060*/ 	.word	0x00000001
        /*0064*/ 	.word	0x00000001


	//----- nvinfo : EIATTR_CBANK_PARAM_SIZE
	.align		4
.L_21:
        /*0068*/ 	.byte	0x03, 0x19
        /*006a*/ 	.short	0x001c


	//----- nvinfo : EIATTR_PARAM_CBANK
	.align		4
        /*006c*/ 	.byte	0x04, 0x0a
        /*006e*/ 	.short	(.L_23 - .L_22)
	.align		4
.L_22:
        /*0070*/ 	.word	index@(.nv.constant0.triton_poi_fused_div_21)
        /*0074*/ 	.short	0x0210
        /*0076*/ 	.short	0x001c


	//----- nvinfo : EIATTR_SW_WAR
	.align		4
.L_23:
        /*0078*/ 	.byte	0x04, 0x36
        /*007a*/ 	.short	(.L_25 - .L_24)
.L_24:
        /*007c*/ 	.word	0x00000008
.L_25:


//--------------------- .nv.callgraph             --------------------------
	.section	.nv.callgraph,"",@"SHT_CUDA_CALLGRAPH"
	.align	4
	.sectionentsize	8
	.align		4
        /*0000*/ 	.word	0x00000000
	.align		4
        /*0004*/ 	.word	0xffffffff
	.align		4
        /*0008*/ 	.word	0x00000000
	.align		4
        /*000c*/ 	.word	0xfffffffe
	.align		4
        /*0010*/ 	.word	0x00000000
	.align		4
        /*0014*/ 	.word	0xfffffffd
	.align		4
        /*0018*/ 	.word	0x00000000
	.align		4
        /*001c*/ 	.word	0xfffffffc


//--------------------- .text.triton_poi_fused_div_21 --------------------------
	.section	.text.triton_poi_fused_div_21,"ax",@progbits
	.align	128
        .global         triton_poi_fused_div_21
        .type           triton_poi_fused_div_21,@function
        .size           triton_poi_fused_div_21,(.L_x_1 - triton_poi_fused_div_21)
        .other          triton_poi_fused_div_21,@"STO_CUDA_ENTRY STV_DEFAULT"
triton_poi_fused_div_21:
.text.triton_poi_fused_div_21:
[----:B------:R-:W-:Y:S08]  /*0000*/  LDC R1, c[0x0][0x28] ;  /* 0x00000a00ff017b82 */ /* 0x000ff00000000800 */
[----:B------:R-:W1:Y:S01]  /*0010*/  LDC.64 R4, c[0x0][0x218] ;  /* 0x00008600ff047b82 */ /* 0x000e620000000a00 */
[----:B------:R-:W2:Y:S01]  /*0020*/  S2R R0, SR_TID.X ;  /* 0x0000000000007919 */ /* 0x000ea20000002100 */
[----:B------:R-:W-:Y:S01]  /*0030*/  ULDC.64 UR4, c[0x0][0x208] ;  /* 0x0000820000047ab9 */ /* 0x000fe20000000a00 */
[----:B------:R-:W3:Y:S05]  /*0040*/  S2R R9, SR_CTAID.X ;  /* 0x0000000000097919 */ /* 0x000eea0000002500 */
[----:B------:R-:W4:Y:S08]  /*0050*/  LDC.64 R2, c[0x0][0x210] ;  /* 0x00008400ff027b82 */ /* 0x000f300000000a00 */
[----:B------:R-:W5:Y:S01]  /*0060*/  LDC.64 R6, c[0x0][0x220] ;  /* 0x00008800ff067b82 */ /* 0x000f620000000a00 */
[----:B-1----:R-:W5:Y:S01]  /*0070*/  LDG.E R8, desc[UR4][R4.64] ;  /* 0x0000000404087981 */ /* 0x002f62000c1e1900 */
[----:B--2---:R-:W-:-:S04]  /*0080*/  SHF.L.U32 R0, R0, 0x1, RZ ;  /* 0x0000000100007819 */ /* 0x004fc800000006ff */
[----:B------:R-:W-:-:S04]  /*0090*/  LOP3.LUT R0, R0, 0x1fe, RZ, 0xc0, !PT ;  /* 0x000001fe00007812 */ /* 0x000fc800078ec0ff */
[----:B---3--:R-:W-:-:S05]  /*00a0*/  LEA R9, R9, R0, 0x9 ;  /* 0x0000000009097211 */ /* 0x008fca00078e48ff */
[----:B----4-:R-:W-:-:S05]  /*00b0*/  IMAD.WIDE R2, R9, 0x4, R2 ;  /* 0x0000000409027825 */ /* 0x010fca00078e0202 */
[----:B------:R5:W2:Y:S02]  /*00c0*/  LDG.E.64 R10, desc[UR4][R2.64] ;  /* 0x00000004020a7981 */ /* 0x000aa4000c1e1b00 */
[----:B-----5:R-:W-:Y:S01]  /*00d0*/  IMAD.WIDE R2, R9, 0x4, R6 ;  /* 0x0000000409027825 */ /* 0x020fe200078e0206 */
[C---:B------:R-:W-:Y:S02]  /*00e0*/  FSETP.GT.AND P0, PT, |R8|.reuse, 8.50705917302346158658e+37, PT ;  /* 0x7e8000000800780b */ /* 0x040fe40003f04200 */
[----:B------:R-:W-:-:S11]  /*00f0*/  FSETP.GEU.AND P1, PT, |R8|, 1.175494350822287508e-38, PT ;  /* 0x008000000800780b */ /* 0x000fd60003f2e200 */
[----:B------:R-:W-:-:S04]  /*0100*/  @P0 FMUL R8, R8, 0.25 ;  /* 0x3e80000008080820 */ /* 0x000fc80000400000 */
[----:B------:R-:W-:-:S06]  /*0110*/  @!P1 FMUL R8, R8, 16777216 ;  /* 0x4b80000008089820 */ /* 0x000fcc0000400000 */
[----:B------:R-:W1:Y:S01]  /*0120*/  MUFU.RCP R8, R8 ;  /* 0x0000000800087308 */ /* 0x000e620000001000 */
[----:B--2---:R-:W-:Y:S01]  /*0130*/  @P0 FMUL R10, R10, 0.25 ;  /* 0x3e8000000a0a0820 */ /* 0x004fe20000400000 */
[----:B------:R-:W-:-:S03]  /*0140*/  @P0 FMUL R11, R11, 0.25 ;  /* 0x3e8000000b0b0820 */ /* 0x000fc60000400000 */
[----:B------:R-:W-:Y:S01]  /*0150*/  @!P1 FMUL R10, R10, 16777216 ;  /* 0x4b8000000a0a9820 */ /* 0x000fe20000400000 */
[----:B------:R-:W-:-:S03]  /*0160*/  @!P1 FMUL R11, R11, 16777216 ;  /* 0x4b8000000b0b9820 */ /* 0x000fc60000400000 */
[C---:B-1----:R-:W-:Y:S01]  /*0170*/  FMUL R10, R8.reuse, R10 ;  /* 0x0000000a080a7220 */ /* 0x042fe20000400000 */
[----:B------:R-:W-:-:S05]  /*0180*/  FMUL R11, R8, R11 ;  /* 0x0000000b080b7220 */ /* 0x000fca0000400000 */
[----:B------:R-:W-:Y:S01]  /*0190*/  STG.E.64 desc[UR4][R2.64], R10 ;  /* 0x0000000a02007986 */ /* 0x000fe2000c101b04 */
[----:B------:R-:W-:Y:S05]  /*01a0*/  EXIT ;  /* 0x000000000000794d */ /* 0x000fea0003800000 */
.L_x_0:
[----:B------:R-:W-:-:S00]  /*01b0*/  BRA `(.L_x_0) ;  /* 0xfffffffc00fc7947 */ /* 0x000fc0000383ffff */
[----:B------:R-:W-:-:S00]  /*01c0*/  NOP ;  /* 0x0000000000007918 */ /* 0x000fc00000000000 */
        /* <DEDUP_REMOVED lines=11> */
.L_x_1:


//--------------------- .nv.constant0.triton_poi_fused_div_21 --------------------------
	.section	.nv.constant0.triton_poi_fused_div_21,"a",@progbits
	.sectionflags	@""
	.align	4
.nv.constant0.triton_poi_fused_div_21:
	.zero		556
